	.headerflags	@"EF_CUDA_TEXMODE_UNIFIED EF_CUDA_64BIT_ADDRESS EF_CUDA_ACCELERATORS EF_CUDA_SM90 EF_CUDA_VIRTUAL_SM(EF_CUDA_SM90)"
	.elftype	@"ET_EXEC"


//--------------------- .nv.info                  --------------------------
	.section	.nv.info,"",@"SHT_CUDA_INFO"
	.align	4


	//----- nvinfo : EIATTR_REGCOUNT
	.align		4
        /*0000*/ 	.byte	0x04, 0x2f
        /*0002*/ 	.short	(.L_1 - .L_0)
	.align		4
.L_0:
        /*0004*/ 	.word	index@(triton_poi_fused__unsafe_index_add_mul_sub_23)
        /*0008*/ 	.word	0x00000014


	//----- nvinfo : EIATTR_MIN_STACK_SIZE
	.align		4
.L_1:
        /*000c*/ 	.byte	0x04, 0x12
        /*000e*/ 	.short	(.L_3 - .L_2)
	.align		4
.L_2:
        /*0010*/ 	.word	index@(triton_poi_fused__unsafe_index_add_mul_sub_23)
        /*0014*/ 	.word	0x00000000


	//----- nvinfo : EIATTR_FRAME_SIZE
	.align		4
.L_3:
        /*0018*/ 	.byte	0x04, 0x11
        /*001a*/ 	.short	(.L_5 - .L_4)
	.align		4
.L_4:
        /*001c*/ 	.word	index@(triton_poi_fused__unsafe_index_add_mul_sub_23)
        /*0020*/ 	.word	0x00000000


	//----- nvinfo : EIATTR_MIN_STACK_SIZE
	.align		4
.L_5:
        /*0024*/ 	.byte	0x04, 0x12
        /*0026*/ 	.short	(.L_7 - .L_6)
	.align		4
.L_6:
        /*0028*/ 	.word	index@(triton_poi_fused__unsafe_index_add_mul_sub_23)
        /*002c*/ 	.word	0x00000000
.L_7:


//--------------------- .nv.info.triton_poi_fused__unsafe_index_add_mul_sub_23 --------------------------
	.section	.nv.info.triton_poi_fused__unsafe_index_add_mul_sub_23,"",@"SHT_CUDA_INFO"
	.sectionflags	@""
	.align	4


	//----- nvinfo : EIATTR_CUDA_API_VERSION
	.align		4
        /*0000*/ 	.byte	0x04, 0x37
        /*0002*/ 	.short	(.L_9 - .L_8)
.L_8:
        /*0004*/ 	.word	0x0000007c


	//----- nvinfo : EIATTR_KPARAM_INFO
	.align		4
.L_9:
        /*0008*/ 	.byte	0x04, 0x17
        /*000a*/ 	.short	(.L_11 - .L_10)
.L_10:
        /*000c*/ 	.word	0x00000000
        /*0010*/ 	.short	0x0006
        /*0012*/ 	.short	0x0030
        /*0014*/ 	.byte	0x00, 0xf0, 0x11, 0x00


	//----- nvinfo : EIATTR_KPARAM_INFO
	.align		4
.L_11:
        /*0018*/ 	.byte	0x04, 0x17
        /*001a*/ 	.short	(.L_13 - .L_12)
.L_12:
        /*001c*/ 	.word	0x00000000
        /*0020*/ 	.short	0x0005
        /*0022*/ 	.short	0x0028
        /*0024*/ 	.byte	0x00, 0xf4, 0x21, 0x00


	//----- nvinfo : EIATTR_KPARAM_INFO
	.align		4
.L_13:
        /*0028*/ 	.byte	0x04, 0x17
        /*002a*/ 	.short	(.L_15 - .L_14)
.L_14:
        /*002c*/ 	.word	0x00000000
        /*0030*/ 	.short	0x0004
        /*0032*/ 	.short	0x0020
        /*0034*/ 	.byte	0x00, 0xf4, 0x21, 0x00


	//----- nvinfo : EIATTR_KPARAM_INFO
	.align		4
.L_15:
        /*0038*/ 	.byte	0x04, 0x17
        /*003a*/ 	.short	(.L_17 - .L_16)
.L_16:
        /*003c*/ 	.word	0x00000000
        /*0040*/ 	.short	0x0003
        /*0042*/ 	.short	0x0018
        /*0044*/ 	.byte	0x00, 0xf4, 0x21, 0x00


	//----- nvinfo : EIATTR_KPARAM_INFO
	.align		4
.L_17:
        /*0048*/ 	.byte	0x04, 0x17
        /*004a*/ 	.short	(.L_19 - .L_18)
.L_18:
        /*004c*/ 	.word	0x00000000
        /*0050*/ 	.short	0x0002
        /*0052*/ 	.short	0x0010
        /*0054*/ 	.byte	0x00, 0xf4, 0x21, 0x00


	//----- nvinfo : EIATTR_KPARAM_INFO
	.align		4
.L_19:
        /*0058*/ 	.byte	0x04, 0x17
        /*005a*/ 	.short	(.L_21 - .L_20)
.L_20:
        /*005c*/ 	.word	0x00000000
        /*0060*/ 	.short	0x0001
        /*0062*/ 	.short	0x0008
        /*0064*/ 	.byte	0x00, 0xf4, 0x21, 0x00


	//----- nvinfo : EIATTR_KPARAM_INFO
	.align		4
.L_21:
        /*0068*/ 	.byte	0x04, 0x17
        /*006a*/ 	.short	(.L_23 - .L_22)
.L_22:
        /*006c*/ 	.word	0x00000000
        /*0070*/ 	.short	0x0000
        /*0072*/ 	.short	0x0000
        /*0074*/ 	.byte	0x00, 0xf4, 0x21, 0x00


	//----- nvinfo : EIATTR_SPARSE_MMA_MASK
	.align		4
.L_23:
        /*0078*/ 	.byte	0x03, 0x50
        /*007a*/ 	.short	0x0000


	//----- nvinfo : EIATTR_MAXREG_COUNT
	.align		4
        /*007c*/ 	.byte	0x03, 0x1b
        /*007e*/ 	.short	0x00ff


	//----- nvinfo : EIATTR_EXIT_INSTR_OFFSETS
	.align		4
        /*0080*/ 	.byte	0x04, 0x1c
        /*0082*/ 	.short	(.L_25 - .L_24)


	//   ....[0]....
.L_24:
        /*0084*/ 	.word	0x00000400


	//   ....[1]....
        /*0088*/ 	.word	0x00000420


	//----- nvinfo : EIATTR_REQNTID
	.align		4
.L_25:
        /*008c*/ 	.byte	0x04, 0x10
        /*008e*/ 	.short	(.L_27 - .L_26)
.L_26:
        /*0090*/ 	.word	0x00000080
        /*0094*/ 	.word	0x00000001
        /*0098*/ 	.word	0x00000001


	//----- nvinfo : EIATTR_CBANK_PARAM_SIZE
	.align		4
.L_27:
        /*009c*/ 	.byte	0x03, 0x19
        /*009e*/ 	.short	0x0034


	//----- nvinfo : EIATTR_PARAM_CBANK
	.align		4
        /*00a0*/ 	.byte	0x04, 0x0a
        /*00a2*/ 	.short	(.L_29 - .L_28)
	.align		4
.L_28:
        /*00a4*/ 	.word	index@(.nv.constant0.triton_poi_fused__unsafe_index_add_mul_sub_23)
        /*00a8*/ 	.short	0x0210
        /*00aa*/ 	.short	0x0034


	//----- nvinfo : EIATTR_SW_WAR
	.align		4
.L_29:
        /*00ac*/ 	.byte	0x04, 0x36
        /*00ae*/ 	.short	(.L_31 - .L_30)
.L_30:
        /*00b0*/ 	.word	0x00000008
.L_31:


//--------------------- .nv.callgraph             --------------------------
	.section	.nv.callgraph,"",@"SHT_CUDA_CALLGRAPH"
	.align	4
	.sectionentsize	8
	.align		4
        /*0000*/ 	.word	0x00000000
	.align		4
        /*0004*/ 	.word	0xffffffff
	.align		4
        /*0008*/ 	.word	0x00000000
	.align		4
        /*000c*/ 	.word	0xfffffffe
	.align		4
        /*0010*/ 	.word	0x00000000
	.align		4
        /*0014*/ 	.word	0xfffffffd
	.align		4
        /*0018*/ 	.word	0x00000000
	.align		4
        /*001c*/ 	.word	0xfffffffc


//--------------------- .text.triton_poi_fused__unsafe_index_add_mul_sub_23 --------------------------
	.section	.text.triton_poi_fused__unsafe_index_add_mul_sub_23,"ax",@progbits
	.align	128
        .global         triton_poi_fused__unsafe_index_add_mul_sub_23
        .type           triton_poi_fused__unsafe_index_add_mul_sub_23,@function
        .size           triton_poi_fused__unsafe_index_add_mul_sub_23,(.L_x_1 - triton_poi_fused__unsafe_index_add_mul_sub_23)
        .other          triton_poi_fused__unsafe_index_add_mul_sub_23,@"STO_CUDA_ENTRY STV_DEFAULT"
triton_poi_fused__unsafe_index_add_mul_sub_23:
.text.triton_poi_fused__unsafe_index_add_mul_sub_23:
[----:B------:R-:W0:Y:S02]  /*0000*/  LDC R1, c[0x0][0x28] ;  /* 0x00000a00ff017b82 */ /* 0x000e240000000800 */
[----:B------:R-:W1:Y:S01]  /*0010*/  S2R R3, SR_TID.X ;  /* 0x0000000000037919 */ /* 0x000e620000002100 */
[----:B------:R-:W2:Y:S01]  /*0020*/  LDC.64 R12, c[0x0][0x210] ;  /* 0x00008400ff0c7b82 */ /* 0x000ea20000000a00 */
[----:B------:R-:W-:Y:S01]  /*0030*/  CS2R R8, SRZ ;  /* 0x0000000000087805 */ /* 0x000fe2000001ff00 */
[----:B------:R-:W-:Y:S01]  /*0040*/  ULDC.64 UR4, c[0x0][0x208] ;  /* 0x0000820000047ab9 */ /* 0x000fe20000000a00 */
[----:B------:R-:W3:Y:S05]  /*0050*/  S2R R4, SR_CTAID.X ;  /* 0x0000000000047919 */ /* 0x000eea0000002500 */
[----:B------:R-:W4:Y:S01]  /*0060*/  LDC.64 R14, c[0x0][0x228] ;  /* 0x00008a00ff0e7b82 */ /* 0x000f220000000a00 */
[----:B------:R-:W-:Y:S01]  /*0070*/  CS2R R10, SRZ ;  /* 0x00000000000a7805 */ /* 0x000fe2000001ff00 */
[----:B------:R-:W-:Y:S01]  /*0080*/  ULDC.64 UR6, c[0x0][0x220] ;  /* 0x0000880000067ab9 */ /* 0x000fe20000000a00 */
[----:B-1----:R-:W-:-:S05]  /*0090*/  LOP3.LUT R3, R3, 0x7f, RZ, 0xc0, !PT ;  /* 0x0000007f03037812 */ /* 0x002fca00078ec0ff */
[----:B---3--:R-:W-:-:S05]  /*00a0*/  IMAD R0, R4, 0x80, R3 ;  /* 0x0000008004007824 */ /* 0x008fca00078e0203 */
[----:B------:R-:W-:Y:S02]  /*00b0*/  SHF.R.S32.HI R3, RZ, 0x1f, R0 ;  /* 0x0000001fff037819 */ /* 0x000fe40000011400 */
[----:B------:R-:W-:Y:S02]  /*00c0*/  ISETP.GE.AND P0, PT, R0, 0x800, PT ;  /* 0x000008000000780c */ /* 0x000fe40003f06270 */
[----:B------:R-:W-:Y:S02]  /*00d0*/  LEA.HI R5, R3, R0, RZ, 0x2 ;  /* 0x0000000003057211 */ /* 0x000fe400078f10ff */
[----:B------:R-:W1:Y:S02]  /*00e0*/  LDC.64 R2, c[0x0][0x218] ;  /* 0x00008600ff027b82 */ /* 0x000e640000000a00 */
[----:B------:R-:W-:Y:S02]  /*00f0*/  SHF.R.S32.HI R6, RZ, 0x2, R5 ;  /* 0x00000002ff067819 */ /* 0x000fe40000011405 */
[----:B------:R-:W-:-:S02]  /*0100*/  LOP3.LUT R5, R5, 0xfffffffc, RZ, 0xc0, !PT ;  /* 0xfffffffc05057812 */ /* 0x000fc400078ec0ff */
[----:B------:R-:W-:-:S04]  /*0110*/  LEA.HI R7, R6, R6, RZ, 0x2 ;  /* 0x0000000606077211 */ /* 0x000fc800078f10ff */
[----:B------:R-:W-:-:S05]  /*0120*/  LOP3.LUT R7, R7, 0xfffffffc, RZ, 0xc0, !PT ;  /* 0xfffffffc07077812 */ /* 0x000fca00078ec0ff */
[----:B------:R-:W-:-:S04]  /*0130*/  IMAD.IADD R7, R6, 0x1, -R7 ;  /* 0x0000000106077824 */ /* 0x000fc800078e0a07 */
[----:B--2---:R-:W-:-:S05]  /*0140*/  IMAD.WIDE R12, R7, 0x8, R12 ;  /* 0x00000008070c7825 */ /* 0x004fca00078e020c */
[----:B------:R-:W2:Y:S01]  /*0150*/  @!P0 LDG.E.EL.64 R8, desc[UR4][R12.64] ;  /* 0x000000040c088981 */ /* 0x000ea2000c2e1b00 */
[----:B------:R-:W-:Y:S01]  /*0160*/  IMAD.IADD R5, R0, 0x1, -R5 ;  /* 0x0000000100057824 */ /* 0x000fe200078e0a05 */
[----:B------:R-:W-:-:S03]  /*0170*/  CS2R R6, SRZ ;  /* 0x0000000000067805 */ /* 0x000fc6000001ff00 */
[----:B-1----:R-:W-:-:S04]  /*0180*/  IMAD.WIDE R2, R5, 0x8, R2 ;  /* 0x0000000805027825 */ /* 0x002fc800078e0202 */
[C---:B----4-:R-:W-:Y:S01]  /*0190*/  IMAD.WIDE R14, R5.reuse, 0x8, R14 ;  /* 0x00000008050e7825 */ /* 0x050fe200078e020e */
[----:B------:R1:W3:Y:S04]  /*01a0*/  @!P0 LDG.E.EL.64 R10, desc[UR4][R2.64] ;  /* 0x00000004020a8981 */ /* 0x0002e8000c2e1b00 */
[----:B------:R-:W4:Y:S01]  /*01b0*/  @!P0 LDG.E.EL.64 R6, desc[UR4][R14.64] ;  /* 0x000000040e068981 */ /* 0x000f22000c2e1b00 */
[----:B-1----:R-:W1:Y:S02]  /*01c0*/  LDC.64 R2, c[0x0][0x230] ;  /* 0x00008c00ff027b82 */ /* 0x002e640000000a00 */
[----:B-1----:R-:W-:Y:S01]  /*01d0*/  IMAD.WIDE R2, R5, 0x4, R2 ;  /* 0x0000000405027825 */ /* 0x002fe200078e0202 */
[----:B--2---:R-:W-:-:S04]  /*01e0*/  SHF.R.U32.HI R17, RZ, 0x1e, R9 ;  /* 0x0000001eff117819 */ /* 0x004fc80000011609 */
[----:B------:R-:W-:-:S04]  /*01f0*/  LOP3.LUT R17, R17, 0x2, RZ, 0xc0, !PT ;  /* 0x0000000211117812 */ /* 0x000fc800078ec0ff */
[----:B------:R-:W-:Y:S02]  /*0200*/  IADD3 R16, P1, R8, R17, RZ ;  /* 0x0000001108107210 */ /* 0x000fe40007f3e0ff */
[----:B---3--:R-:W-:Y:S02]  /*0210*/  LEA R13, P2, R10, UR6, 0x2 ;  /* 0x000000060a0d7c11 */ /* 0x008fe4000f8410ff */
[----:B------:R-:W-:Y:S01]  /*0220*/  SHF.R.U32.HI R8, RZ, 0x1c, R11 ;  /* 0x0000001cff087819 */ /* 0x000fe2000001160b */
[----:B------:R-:W-:Y:S01]  /*0230*/  IMAD.X R17, RZ, RZ, R9, P1 ;  /* 0x000000ffff117224 */ /* 0x000fe200008e0609 */
[----:B------:R-:W-:Y:S02]  /*0240*/  SHF.R.S32.HI R9, RZ, 0x18, R4 ;  /* 0x00000018ff097819 */ /* 0x000fe40000011404 */
[----:B----4-:R-:W-:Y:S02]  /*0250*/  SHF.R.U32.HI R4, RZ, 0x1c, R7 ;  /* 0x0000001cff047819 */ /* 0x010fe40000011607 */
[----:B------:R-:W-:-:S02]  /*0260*/  SGXT R9, R9, 0x1 ;  /* 0x000000010909781a */ /* 0x000fc40000000200 */
[----:B------:R-:W-:Y:S02]  /*0270*/  LEA.HI.X R10, R10, UR7, R11, 0x2, P2 ;  /* 0x000000070a0a7c11 */ /* 0x000fe400090f140b */
[C---:B------:R-:W-:Y:S01]  /*0280*/  SHF.L.U64.HI R17, R16.reuse, 0x3, R17 ;  /* 0x0000000310117819 */ /* 0x040fe20000010211 */
[----:B------:R-:W-:Y:S01]  /*0290*/  IMAD.SHL.U32 R16, R16, 0x8, RZ ;  /* 0x0000000810107824 */ /* 0x000fe200078e00ff */
[----:B------:R-:W-:Y:S02]  /*02a0*/  LEA R11, P3, R6, UR6, 0x2 ;  /* 0x00000006060b7c11 */ /* 0x000fe4000f8610ff */
[----:B------:R-:W-:Y:S02]  /*02b0*/  LOP3.LUT R4, R4, 0x8, RZ, 0xc0, !PT ;  /* 0x0000000804047812 */ /* 0x000fe400078ec0ff */
[----:B------:R-:W-:Y:S02]  /*02c0*/  LOP3.LUT R8, R8, 0x8, RZ, 0xc0, !PT ;  /* 0x0000000808087812 */ /* 0x000fe400078ec0ff */
[----:B------:R-:W-:-:S02]  /*02d0*/  LEA.HI R9, R9, R0, RZ, 0x4 ;  /* 0x0000000009097211 */ /* 0x000fc400078f20ff */
[----:B------:R-:W-:Y:S02]  /*02e0*/  LEA.HI.X R7, R6, UR7, R7, 0x2, P3 ;  /* 0x0000000706077c11 */ /* 0x000fe400098f1407 */
[C---:B------:R-:W-:Y:S02]  /*02f0*/  IADD3 R6, P3, P4, R16.reuse, R11, R4 ;  /* 0x0000000b10067210 */ /* 0x040fe40007c7e004 */
[----:B------:R-:W-:Y:S02]  /*0300*/  IADD3 R8, P2, P1, R16, R13, R8 ;  /* 0x0000000d10087210 */ /* 0x000fe4000795e008 */
[----:B------:R-:W-:Y:S02]  /*0310*/  CS2R R12, SRZ ;  /* 0x00000000000c7805 */ /* 0x000fe4000001ff00 */
[----:B------:R-:W-:Y:S02]  /*0320*/  SHF.R.S32.HI R4, RZ, 0x4, R9 ;  /* 0x00000004ff047819 */ /* 0x000fe40000011409 */
[----:B------:R-:W-:-:S02]  /*0330*/  IADD3.X R9, R17, R10, RZ, P2, P1 ;  /* 0x0000000a11097210 */ /* 0x000fc400017e24ff */
[----:B------:R-:W-:Y:S01]  /*0340*/  IADD3.X R7, R17, R7, RZ, P3, P4 ;  /* 0x0000000711077210 */ /* 0x000fe20001fe84ff */
[----:B------:R-:W-:Y:S02]  /*0350*/  IMAD.SHL.U32 R11, R4, 0x4, RZ ;  /* 0x00000004040b7824 */ /* 0x000fe400078e00ff */
[----:B------:R-:W-:Y:S01]  /*0360*/  IMAD.MOV.U32 R10, RZ, RZ, RZ ;  /* 0x000000ffff0a7224 */ /* 0x000fe200078e00ff */
[----:B------:R-:W1:Y:S01]  /*0370*/  LDC.64 R4, c[0x0][0x238] ;  /* 0x00008e00ff047b82 */ /* 0x000e620000000a00 */
[----:B------:R-:W-:-:S04]  /*0380*/  IMAD.WIDE R8, R11, 0x4, R8 ;  /* 0x000000040b087825 */ /* 0x000fc800078e0208 */
[----:B------:R-:W-:Y:S01]  /*0390*/  IMAD.WIDE R6, R11, 0x4, R6 ;  /* 0x000000040b067825 */ /* 0x000fe200078e0206 */
[----:B------:R-:W2:Y:S04]  /*03a0*/  @!P0 LDG.E.EL R13, desc[UR4][R8.64] ;  /* 0x00000004080d8981 */ /* 0x000ea8000c2e1900 */
[----:B------:R-:W2:Y:S04]  /*03b0*/  @!P0 LDG.E.EL R12, desc[UR4][R6.64] ;  /* 0x00000004060c8981 */ /* 0x000ea8000c2e1900 */
[----:B------:R-:W3:Y:S01]  /*03c0*/  @!P0 LDG.E.EL R10, desc[UR4][R2.64] ;  /* 0x00000004020a8981 */ /* 0x000ee2000c2e1900 */
[----:B-1----:R-:W-:-:S04]  /*03d0*/  IMAD.WIDE R4, R0, 0x4, R4 ;  /* 0x0000000400047825 */ /* 0x002fc800078e0204 */
[----:B--2---:R-:W-:-:S04]  /*03e0*/  FADD R12, R12, -R13 ;  /* 0x8000000d0c0c7221 */ /* 0x004fc80000000000 */
[----:B---3--:R-:W-:Y:S01]  /*03f0*/  FFMA R13, R12, R10, R13 ;  /* 0x0000000a0c0d7223 */ /* 0x008fe2000000000d */
[----:B------:R-:W-:Y:S06]  /*0400*/  @P0 EXIT ;  /* 0x000000000000094d */ /* 0x000fec0003800000 */
[----:B------:R-:W-:Y:S01]  /*0410*/  STG.E desc[UR4][R4.64], R13 ;  /* 0x0000000d04007986 */ /* 0x000fe2000c101904 */
[----:B------:R-:W-:Y:S05]  /*0420*/  EXIT ;  /* 0x000000000000794d */ /* 0x000fea0003800000 */
.L_x_0:
[----:B------:R-:W-:-:S00]  /*0430*/  BRA `(.L_x_0) ;  /* 0xfffffffc00fc7947 */ /* 0x000fc0000383ffff */
[----:B------:R-:W-:-:S00]  /*0440*/  NOP ;  /* 0x0000000000007918 */ /* 0x000fc00000000000 */
        /* <DEDUP_REMOVED lines=11> */
.L_x_1:


//--------------------- .nv.constant0.triton_poi_fused__unsafe_index_add_mul_sub_23 --------------------------
	.section	.nv.constant0.triton_poi_fused__unsafe_index_add_mul_sub_23,"a",@progbits
	.sectionflags	@""
	.align	4
.nv.constant0.triton_poi_fused__unsafe_index_add_mul_sub_23:
	.zero		580
